//
// Generated by NVIDIA NVVM Compiler
//
// Compiler Build ID: CL-36424714
// Cuda compilation tools, release 13.0, V13.0.88
// Based on NVVM 20.0.0
//

.version 9.0
.target sm_100
.address_size 64

	// .globl	kernmulRSymm2D

.visible .entry kernmulRSymm2D(
	.param .u64 .ptr .align 1 kernmulRSymm2D_param_0,
	.param .u64 .ptr .align 1 kernmulRSymm2D_param_1,
	.param .u64 .ptr .align 1 kernmulRSymm2D_param_2,
	.param .u64 .ptr .align 1 kernmulRSymm2D_param_3,
	.param .u64 .ptr .align 1 kernmulRSymm2D_param_4,
	.param .u64 .ptr .align 1 kernmulRSymm2D_param_5,
	.param .u64 .ptr .align 1 kernmulRSymm2D_param_6,
	.param .u32 kernmulRSymm2D_param_7,
	.param .u32 kernmulRSymm2D_param_8
)
{
	.reg .pred 	%p<5>;
	.reg .b32 	%r<17>;
	.reg .b32 	%f<34>;
	.reg .b64 	%rd<29>;

	ld.param.u64 	%rd5, [kernmulRSymm2D_param_0];
	ld.param.u64 	%rd6, [kernmulRSymm2D_param_1];
	ld.param.u64 	%rd7, [kernmulRSymm2D_param_2];
	ld.param.u64 	%rd8, [kernmulRSymm2D_param_3];
	ld.param.u64 	%rd9, [kernmulRSymm2D_param_4];
	ld.param.u64 	%rd10, [kernmulRSymm2D_param_5];
	ld.param.u64 	%rd11, [kernmulRSymm2D_param_6];
	ld.param.u32 	%r5, [kernmulRSymm2D_param_7];
	ld.param.u32 	%r6, [kernmulRSymm2D_param_8];
	cvta.to.global.u64 	%rd1, %rd11;
	cvta.to.global.u64 	%rd2, %rd10;
	cvta.to.global.u64 	%rd3, %rd9;
	cvta.to.global.u64 	%rd4, %rd8;
	mov.u32 	%r7, %ctaid.y;
	mov.u32 	%r8, %ntid.y;
	mov.u32 	%r9, %tid.y;
	mad.lo.s32 	%r1, %r7, %r8, %r9;
	mov.u32 	%r10, %ctaid.x;
	mov.u32 	%r11, %ntid.x;
	mov.u32 	%r12, %tid.x;
	mad.lo.s32 	%r2, %r10, %r11, %r12;
	setp.le.s32 	%p1, %r5, %r1;
	setp.ge.s32 	%p2, %r2, %r6;
	or.pred  	%p3, %p1, %p2;
	@%p3 bra 	$L__BB0_5;
	mad.lo.s32 	%r3, %r6, %r1, %r2;
	sub.s32 	%r13, %r5, %r1;
	mad.lo.s32 	%r4, %r13, %r6, %r2;
	shr.u32 	%r14, %r5, 1;
	add.s32 	%r15, %r14, 1;
	setp.gt.u32 	%p4, %r1, %r15;
	@%p4 bra 	$L__BB0_3;
	mul.wide.s32 	%rd12, %r3, 4;
	add.s64 	%rd13, %rd4, %rd12;
	ld.global.f32 	%f30, [%rd13];
	add.s64 	%rd14, %rd3, %rd12;
	ld.global.f32 	%f31, [%rd14];
	add.s64 	%rd15, %rd2, %rd12;
	ld.global.f32 	%f32, [%rd15];
	add.s64 	%rd16, %rd1, %rd12;
	ld.global.f32 	%f33, [%rd16];
	bra.uni 	$L__BB0_4;
$L__BB0_3:
	mul.wide.s32 	%rd17, %r4, 4;
	add.s64 	%rd18, %rd4, %rd17;
	ld.global.f32 	%f30, [%rd18];
	add.s64 	%rd19, %rd3, %rd17;
	ld.global.f32 	%f31, [%rd19];
	add.s64 	%rd20, %rd2, %rd17;
	ld.global.f32 	%f32, [%rd20];
	add.s64 	%rd21, %rd1, %rd17;
	ld.global.f32 	%f13, [%rd21];
	neg.f32 	%f33, %f13;
$L__BB0_4:
	shl.b32 	%r16, %r3, 1;
	cvta.to.global.u64 	%rd22, %rd5;
	mul.wide.s32 	%rd23, %r16, 4;
	add.s64 	%rd24, %rd22, %rd23;
	ld.global.f32 	%f14, [%rd24];
	ld.global.f32 	%f15, [%rd24+4];
	cvta.to.global.u64 	%rd25, %rd6;
	add.s64 	%rd26, %rd25, %rd23;
	ld.global.f32 	%f16, [%rd26];
	ld.global.f32 	%f17, [%rd26+4];
	cvta.to.global.u64 	%rd27, %rd7;
	add.s64 	%rd28, %rd27, %rd23;
	ld.global.f32 	%f18, [%rd28];
	ld.global.f32 	%f19, [%rd28+4];
	mul.f32 	%f20, %f30, %f14;
	st.global.f32 	[%rd24], %f20;
	mul.f32 	%f21, %f30, %f15;
	st.global.f32 	[%rd24+4], %f21;
	mul.f32 	%f22, %f33, %f18;
	fma.rn.f32 	%f23, %f31, %f16, %f22;
	st.global.f32 	[%rd26], %f23;
	mul.f32 	%f24, %f33, %f19;
	fma.rn.f32 	%f25, %f31, %f17, %f24;
	st.global.f32 	[%rd26+4], %f25;
	mul.f32 	%f26, %f32, %f18;
	fma.rn.f32 	%f27, %f33, %f16, %f26;
	st.global.f32 	[%rd28], %f27;
	mul.f32 	%f28, %f32, %f19;
	fma.rn.f32 	%f29, %f33, %f17, %f28;
	st.global.f32 	[%rd28+4], %f29;
$L__BB0_5:
	ret;

}


// ===== COMPILED SASS (sm_100) =====

	.target	sm_100

	.elftype	@"ET_EXEC"


//--------------------- .note.nv.tkinfo           --------------------------
	.section	.note.nv.tkinfo,"",@"SHT_NOTE"
	.sectionflags	@"SHF_NOTE_NV_TKINFO"
	.tkinfo
        /*0018*/ 	.word	0x00000002
        /*0030*/ 	.string	""
        /*0030*/ 	.string	"ptxas"
        /*0030*/ 	.string	"Cuda compilation tools, release 13.0, V13.0.88"
        /*0030*/ 	.string	"Build cuda_13.0.r13.0/compiler.36424714_0"
        /*0030*/ 	.string	"-arch sm_100 -m 64 "



//--------------------- .note.nv.cuinfo           --------------------------
	.section	.note.nv.cuinfo,"",@"SHT_NOTE"
	.sectionflags	@"SHF_NOTE_NV_CUINFO"
        /*0018*/ 	.short	0x0002
        /*001a*/ 	.short	0x0064
        /*001c*/ 	.short	0x0082
	.zero		2


//--------------------- .nv.info                  --------------------------
	.section	.nv.info,"",@"SHT_CUDA_INFO"
	.align	4


	//----- nvinfo : EIATTR_REGCOUNT
	.align		4
        /*0000*/ 	.byte	0x04, 0x2f
        /*0002*/ 	.short	(.L_1 - .L_0)
	.align		4
.L_0:
        /*0004*/ 	.word	index@(kernmulRSymm2D)
        /*0008*/ 	.word	0x00000020


	//----- nvinfo : EIATTR_FRAME_SIZE
	.align		4
.L_1:
        /*000c*/ 	.byte	0x04, 0x11
        /*000e*/ 	.short	(.L_3 - .L_2)
	.align		4
.L_2:
        /*0010*/ 	.word	index@(kernmulRSymm2D)
        /*0014*/ 	.word	0x00000000


	//----- nvinfo : EIATTR_MIN_STACK_SIZE
	.align		4
.L_3:
        /*0018*/ 	.byte	0x04, 0x12
        /*001a*/ 	.short	(.L_5 - .L_4)
	.align		4
.L_4:
        /*001c*/ 	.word	index@(kernmulRSymm2D)
        /*0020*/ 	.word	0x00000000
.L_5:


//--------------------- .nv.compat                --------------------------
	.section	.nv.compat,"",@"SHT_CUDA_COMPAT_INFO"
	.align	4
        /*0000*/ 	.byte	0x02, 0x09, 0x00, 0x00, 0x02, 0x02, 0x01, 0x00, 0x02, 0x05, 0x05, 0x00, 0x03, 0x07, 0x01, 0x01
        /*0010*/ 	.byte	0x02, 0x03, 0x00, 0x00, 0x02, 0x06, 0x01, 0x00, 0x04, 0x0b, 0x08, 0x00, 0x09, 0x00, 0x00, 0x00
        /*0020*/ 	.byte	0x00, 0x00, 0x00, 0x00


//--------------------- .nv.info.kernmulRSymm2D   --------------------------
	.section	.nv.info.kernmulRSymm2D,"",@"SHT_CUDA_INFO"
	.sectionflags	@""
	.align	4


	//----- nvinfo : EIATTR_CUDA_API_VERSION
	.align		4
        /*0000*/ 	.byte	0x04, 0x37
        /*0002*/ 	.short	(.L_7 - .L_6)
.L_6:
        /*0004*/ 	.word	0x00000082


	//----- nvinfo : EIATTR_KPARAM_INFO
	.align		4
.L_7:
        /*0008*/ 	.byte	0x04, 0x17
        /*000a*/ 	.short	(.L_9 - .L_8)
.L_8:
        /*000c*/ 	.word	0x00000000
        /*0010*/ 	.short	0x0008
        /*0012*/ 	.short	0x003c
        /*0014*/ 	.byte	0x00, 0xf0, 0x11, 0x00


	//----- nvinfo : EIATTR_KPARAM_INFO
	.align		4
.L_9:
        /*0018*/ 	.byte	0x04, 0x17
        /*001a*/ 	.short	(.L_11 - .L_10)
.L_10:
        /*001c*/ 	.word	0x00000000
        /*0020*/ 	.short	0x0007
        /*0022*/ 	.short	0x0038
        /*0024*/ 	.byte	0x00, 0xf0, 0x11, 0x00


	//----- nvinfo : EIATTR_KPARAM_INFO
	.align		4
.L_11:
        /*0028*/ 	.byte	0x04, 0x17
        /*002a*/ 	.short	(.L_13 - .L_12)
.L_12:
        /*002c*/ 	.word	0x00000000
        /*0030*/ 	.short	0x0006
        /*0032*/ 	.short	0x0030
        /*0034*/ 	.byte	0x00, 0xf5, 0x21, 0x00


	//----- nvinfo : EIATTR_KPARAM_INFO
	.align		4
.L_13:
        /*0038*/ 	.byte	0x04, 0x17
        /*003a*/ 	.short	(.L_15 - .L_14)
.L_14:
        /*003c*/ 	.word	0x00000000
        /*0040*/ 	.short	0x0005
        /*0042*/ 	.short	0x0028
        /*0044*/ 	.byte	0x00, 0xf5, 0x21, 0x00


	//----- nvinfo : EIATTR_KPARAM_INFO
	.align		4
.L_15:
        /*0048*/ 	.byte	0x04, 0x17
        /*004a*/ 	.short	(.L_17 - .L_16)
.L_16:
        /*004c*/ 	.word	0x00000000
        /*0050*/ 	.short	0x0004
        /*0052*/ 	.short	0x0020
        /*0054*/ 	.byte	0x00, 0xf5, 0x21, 0x00


	//----- nvinfo : EIATTR_KPARAM_INFO
	.align		4
.L_17:
        /*0058*/ 	.byte	0x04, 0x17
        /*005a*/ 	.short	(.L_19 - .L_18)
.L_18:
        /*005c*/ 	.word	0x00000000
        /*0060*/ 	.short	0x0003
        /*0062*/ 	.short	0x0018
        /*0064*/ 	.byte	0x00, 0xf5, 0x21, 0x00


	//----- nvinfo : EIATTR_KPARAM_INFO
	.align		4
.L_19:
        /*0068*/ 	.byte	0x04, 0x17
        /*006a*/ 	.short	(.L_21 - .L_20)
.L_20:
        /*006c*/ 	.word	0x00000000
        /*0070*/ 	.short	0x0002
        /*0072*/ 	.short	0x0010
        /*0074*/ 	.byte	0x00, 0xf5, 0x21, 0x00


	//----- nvinfo : EIATTR_KPARAM_INFO
	.align		4
.L_21:
        /*0078*/ 	.byte	0x04, 0x17
        /*007a*/ 	.short	(.L_23 - .L_22)
.L_22:
        /*007c*/ 	.word	0x00000000
        /*0080*/ 	.short	0x0001
        /*0082*/ 	.short	0x0008
        /*0084*/ 	.byte	0x00, 0xf5, 0x21, 0x00


	//----- nvinfo : EIATTR_KPARAM_INFO
	.align		4
.L_23:
        /*0088*/ 	.byte	0x04, 0x17
        /*008a*/ 	.short	(.L_25 - .L_24)
.L_24:
        /*008c*/ 	.word	0x00000000
        /*0090*/ 	.short	0x0000
        /*0092*/ 	.short	0x0000
        /*0094*/ 	.byte	0x00, 0xf5, 0x21, 0x00


	//----- nvinfo : EIATTR_SPARSE_MMA_MASK
	.align		4
.L_25:
        /*0098*/ 	.byte	0x03, 0x50
        /*009a*/ 	.short	0x0000


	//----- nvinfo : EIATTR_MAXREG_COUNT
	.align		4
        /*009c*/ 	.byte	0x03, 0x1b
        /*009e*/ 	.short	0x00ff


	//----- nvinfo : EIATTR_MERCURY_ISA_VERSION
	.align		4
        /*00a0*/ 	.byte	0x03, 0x5f
        /*00a2*/ 	.short	0x0101


	//----- nvinfo : EIATTR_VRC_CTA_INIT_COUNT
	.align		4
        /*00a4*/ 	.byte	0x02, 0x4a
	.zero		1
	.zero		1


	//----- nvinfo : EIATTR_EXIT_INSTR_OFFSETS
	.align		4
        /*00a8*/ 	.byte	0x04, 0x1c
        /*00aa*/ 	.short	(.L_27 - .L_26)


	//   ....[0]....
.L_26:
        /*00ac*/ 	.word	0x000000c0


	//   ....[1]....
        /*00b0*/ 	.word	0x00000450


	//----- nvinfo : EIATTR_CBANK_PARAM_SIZE
	.align		4
.L_27:
        /*00b4*/ 	.byte	0x03, 0x19
        /*00b6*/ 	.short	0x0040


	//----- nvinfo : EIATTR_PARAM_CBANK
	.align		4
        /*00b8*/ 	.byte	0x04, 0x0a
        /*00ba*/ 	.short	(.L_29 - .L_28)
	.align		4
.L_28:
        /*00bc*/ 	.word	index@(.nv.constant0.kernmulRSymm2D)
        /*00c0*/ 	.short	0x0380
        /*00c2*/ 	.short	0x0040


	//----- nvinfo : EIATTR_SW_WAR
	.align		4
.L_29:
        /*00c4*/ 	.byte	0x04, 0x36
        /*00c6*/ 	.short	(.L_31 - .L_30)
.L_30:
        /*00c8*/ 	.word	0x00000008
.L_31:


//--------------------- .nv.callgraph             --------------------------
	.section	.nv.callgraph,"",@"SHT_CUDA_CALLGRAPH"
	.align	4
	.sectionentsize	8
	.align		4
        /*0000*/ 	.word	0x00000000
	.align		4
        /*0004*/ 	.word	0xffffffff
	.align		4
        /*0008*/ 	.word	0x00000000
	.align		4
        /*000c*/ 	.word	0xfffffffe
	.align		4
        /*0010*/ 	.word	0x00000000
	.align		4
        /*0014*/ 	.word	0xfffffffd
	.align		4
        /*0018*/ 	.word	0x00000000
	.align		4
        /*001c*/ 	.word	0xfffffffc


//--------------------- .text.kernmulRSymm2D      --------------------------
	.section	.text.kernmulRSymm2D,"ax",@progbits
	.align	128
        .global         kernmulRSymm2D
        .type           kernmulRSymm2D,@function
        .size           kernmulRSymm2D,(.L_x_1 - kernmulRSymm2D)
        .other          kernmulRSymm2D,@"STO_CUDA_ENTRY STV_DEFAULT"
kernmulRSymm2D:
.text.kernmulRSymm2D:
[----:B------:R-:W-:Y:S01]  /*0000*/  LDC R1, c[0x0][0x37c] ;  /* 0x0000df00ff017b82 */ /* 0x000fe20000000800 */
[----:B------:R-:W0:Y:S07]  /*0010*/  S2R R0, SR_TID.X ;  /* 0x0000000000007919 */ /* 0x000e2e0000002100 */
[----:B------:R-:W1:Y:S01]  /*0020*/  LDC R6, c[0x0][0x364] ;  /* 0x0000d900ff067b82 */ /* 0x000e620000000800 */
[----:B------:R-:W2:Y:S01]  /*0030*/  LDCU.64 UR8, c[0x0][0x3b8] ;  /* 0x00007700ff0877ac */ /* 0x000ea20008000a00 */
[----:B------:R-:W1:Y:S06]  /*0040*/  S2R R3, SR_TID.Y ;  /* 0x0000000000037919 */ /* 0x000e6c0000002200 */
[----:B------:R-:W0:Y:S08]  /*0050*/  S2UR UR5, SR_CTAID.X ;  /* 0x00000000000579c3 */ /* 0x000e300000002500 */
[----:B------:R-:W0:Y:S08]  /*0060*/  LDC R27, c[0x0][0x360] ;  /* 0x0000d800ff1b7b82 */ /* 0x000e300000000800 */
[----:B------:R-:W1:Y:S01]  /*0070*/  S2UR UR4, SR_CTAID.Y ;  /* 0x00000000000479c3 */ /* 0x000e620000002600 */
[----:B0-----:R-:W-:-:S05]  /*0080*/  IMAD R27, R27, UR5, R0 ;  /* 0x000000051b1b7c24 */ /* 0x001fca000f8e0200 */
[----:B--2---:R-:W-:Y:S01]  /*0090*/  ISETP.GE.AND P0, PT, R27, UR9, PT ;  /* 0x000000091b007c0c */ /* 0x004fe2000bf06270 */
[----:B-1----:R-:W-:-:S05]  /*00a0*/  IMAD R6, R6, UR4, R3 ;  /* 0x0000000406067c24 */ /* 0x002fca000f8e0203 */
[----:B------:R-:W-:-:S13]  /*00b0*/  ISETP.GE.OR P0, PT, R6, UR8, P0 ;  /* 0x0000000806007c0c */ /* 0x000fda0008706670 */
[----:B------:R-:W-:Y:S05]  /*00c0*/  @P0 EXIT ;  /* 0x000000000000094d */ /* 0x000fea0003800000 */
[----:B------:R-:W0:Y:S01]  /*00d0*/  LDC.64 R10, c[0x0][0x398] ;  /* 0x0000e600ff0a7b82 */ /* 0x000e220000000a00 */
[----:B------:R-:W-:Y:S01]  /*00e0*/  ULEA.HI UR4, UR8, 0x1, URZ, 0x1f ;  /* 0x0000000108047891 */ /* 0x000fe2000f8ff8ff */
[C---:B------:R-:W-:Y:S01]  /*00f0*/  IMAD R21, R6.reuse, UR9, R27 ;  /* 0x0000000906157c24 */ /* 0x040fe2000f8e021b */
[----:B------:R-:W1:Y:S04]  /*0100*/  LDCU.64 UR6, c[0x0][0x358] ;  /* 0x00006b00ff0677ac */ /* 0x000e680008000a00 */
[----:B------:R-:W-:Y:S01]  /*0110*/  ISETP.GT.U32.AND P0, PT, R6, UR4, PT ;  /* 0x0000000406007c0c */ /* 0x000fe2000bf04070 */
[----:B------:R-:W2:Y:S08]  /*0120*/  LDC.64 R8, c[0x0][0x3a8] ;  /* 0x0000ea00ff087b82 */ /* 0x000eb00000000a00 */
[----:B------:R-:W3:Y:S04]  /*0130*/  LDC.64 R14, c[0x0][0x3a0] ;  /* 0x0000e800ff0e7b82 */ /* 0x000ee80000000a00 */
[----:B0-----:R-:W-:-:S04]  /*0140*/  @!P0 IMAD.WIDE R18, R21, 0x4, R10 ;  /* 0x0000000415128825 */ /* 0x001fc800078e020a */
[----:B------:R-:W0:Y:S01]  /*0150*/  LDC.64 R16, c[0x0][0x3b0] ;  /* 0x0000ec00ff107b82 */ /* 0x000e220000000a00 */
[----:B-1----:R1:W4:Y:S01]  /*0160*/  @!P0 LDG.E R13, desc[UR6][R18.64] ;  /* 0x00000006120d8981 */ /* 0x002322000c1e1900 */
[----:B--2---:R-:W-:-:S06]  /*0170*/  @!P0 IMAD.WIDE R24, R21, 0x4, R8 ;  /* 0x0000000415188825 */ /* 0x004fcc00078e0208 */
[----:B------:R-:W2:Y:S01]  /*0180*/  LDC.64 R2, c[0x0][0x380] ;  /* 0x0000e000ff027b82 */ /* 0x000ea20000000a00 */
[----:B------:R-:W5:Y:S01]  /*0190*/  @!P0 LDG.E R12, desc[UR6][R24.64] ;  /* 0x00000006180c8981 */ /* 0x000f62000c1e1900 */
[----:B---3--:R-:W-:-:S06]  /*01a0*/  @!P0 IMAD.WIDE R22, R21, 0x4, R14 ;  /* 0x0000000415168825 */ /* 0x008fcc00078e020e */
[----:B------:R-:W3:Y:S01]  /*01b0*/  LDC.64 R4, c[0x0][0x390] ;  /* 0x0000e400ff047b82 */ /* 0x000ee20000000a00 */
[----:B------:R-:W5:Y:S01]  /*01c0*/  @!P0 LDG.E R0, desc[UR6][R22.64] ;  /* 0x0000000616008981 */ /* 0x000f62000c1e1900 */
[----:B------:R-:W-:-:S06]  /*01d0*/  IADD3 R20, PT, PT, -R6, UR8, RZ ;  /* 0x0000000806147c10 */ /* 0x000fcc000fffe1ff */
[----:B------:R-:W3:Y:S01]  /*01e0*/  LDC.64 R6, c[0x0][0x388] ;  /* 0x0000e200ff067b82 */ /* 0x000ee20000000a00 */
[----:B------:R-:W-:Y:S01]  /*01f0*/  IMAD R29, R20, UR9, R27 ;  /* 0x00000009141d7c24 */ /* 0x000fe2000f8e021b */
[----:B-1----:R-:W-:-:S03]  /*0200*/  SHF.L.U32 R19, R21, 0x1, RZ ;  /* 0x0000000115137819 */ /* 0x002fc600000006ff */
[----:B------:R-:W-:-:S04]  /*0210*/  @P0 IMAD.WIDE R26, R29, 0x4, R10 ;  /* 0x000000041d1a0825 */ /* 0x000fc800078e020a */
[----:B0-----:R-:W-:-:S04]  /*0220*/  @!P0 IMAD.WIDE R10, R21, 0x4, R16 ;  /* 0x00000004150a8825 */ /* 0x001fc800078e0210 */
[----:B------:R-:W-:Y:S02]  /*0230*/  @P0 IMAD.WIDE R16, R29, 0x4, R16 ;  /* 0x000000041d100825 */ /* 0x000fe400078e0210 */
[----:B------:R-:W4:Y:S02]  /*0240*/  @!P0 LDG.E R10, desc[UR6][R10.64] ;  /* 0x000000060a0a8981 */ /* 0x000f24000c1e1900 */
[C---:B--2---:R-:W-:Y:S02]  /*0250*/  IMAD.WIDE R2, R19.reuse, 0x4, R2 ;  /* 0x0000000413027825 */ /* 0x044fe400078e0202 */
[----:B------:R-:W2:Y:S02]  /*0260*/  @P0 LDG.E R16, desc[UR6][R16.64] ;  /* 0x0000000610100981 */ /* 0x000ea4000c1e1900 */
[----:B---3--:R-:W-:Y:S02]  /*0270*/  IMAD.WIDE R4, R19, 0x4, R4 ;  /* 0x0000000413047825 */ /* 0x008fe400078e0204 */
[----:B------:R-:W3:Y:S02]  /*0280*/  LDG.E R18, desc[UR6][R2.64] ;  /* 0x0000000602127981 */ /* 0x000ee4000c1e1900 */
[----:B------:R-:W-:-:S02]  /*0290*/  @P0 IMAD.WIDE R8, R29, 0x4, R8 ;  /* 0x000000041d080825 */ /* 0x000fc400078e0208 */
[----:B------:R-:W4:Y:S02]  /*02a0*/  LDG.E R21, desc[UR6][R4.64] ;  /* 0x0000000604157981 */ /* 0x000f24000c1e1900 */
[----:B------:R-:W-:Y:S02]  /*02b0*/  @P0 IMAD.WIDE R14, R29, 0x4, R14 ;  /* 0x000000041d0e0825 */ /* 0x000fe400078e020e */
[----:B------:R-:W5:Y:S02]  /*02c0*/  LDG.E R23, desc[UR6][R4.64+0x4] ;  /* 0x0000040604177981 */ /* 0x000f64000c1e1900 */
[----:B------:R-:W-:Y:S02]  /*02d0*/  IMAD.WIDE R6, R19, 0x4, R6 ;  /* 0x0000000413067825 */ /* 0x000fe400078e0206 */
[----:B------:R-:W5:Y:S04]  /*02e0*/  LDG.E R20, desc[UR6][R2.64+0x4] ;  /* 0x0000040602147981 */ /* 0x000f68000c1e1900 */
[----:B------:R-:W5:Y:S04]  /*02f0*/  LDG.E R19, desc[UR6][R6.64] ;  /* 0x0000000606137981 */ /* 0x000f68000c1e1900 */
[----:B------:R-:W5:Y:S04]  /*0300*/  LDG.E R11, desc[UR6][R6.64+0x4] ;  /* 0x00000406060b7981 */ /* 0x000f68000c1e1900 */
[----:B------:R-:W3:Y:S04]  /*0310*/  @P0 LDG.E R13, desc[UR6][R26.64] ;  /* 0x000000061a0d0981 */ /* 0x000ee8000c1e1900 */
[----:B------:R-:W5:Y:S04]  /*0320*/  @P0 LDG.E R12, desc[UR6][R8.64] ;  /* 0x00000006080c0981 */ /* 0x000f68000c1e1900 */
[----:B------:R-:W5:Y:S01]  /*0330*/  @P0 LDG.E R0, desc[UR6][R14.64] ;  /* 0x000000060e000981 */ /* 0x000f62000c1e1900 */
[----:B--2---:R-:W-:-:S04]  /*0340*/  @P0 FADD R10, -R16, -RZ ;  /* 0x800000ff100a0221 */ /* 0x004fc80000000100 */
[-C--:B----4-:R-:W-:Y:S01]  /*0350*/  FMUL R16, R21, R10.reuse ;  /* 0x0000000a15107220 */ /* 0x090fe20000400000 */
[-C--:B---3--:R-:W-:Y:S01]  /*0360*/  FMUL R17, R18, R13.reuse ;  /* 0x0000000d12117220 */ /* 0x088fe20000400000 */
[----:B-----5:R-:W-:Y:S01]  /*0370*/  FMUL R18, R23, R10 ;  /* 0x0000000a17127220 */ /* 0x020fe20000400000 */
[----:B------:R-:W-:Y:S01]  /*0380*/  FMUL R13, R20, R13 ;  /* 0x0000000d140d7220 */ /* 0x000fe20000400000 */
[-C--:B------:R-:W-:Y:S01]  /*0390*/  FMUL R21, R21, R12.reuse ;  /* 0x0000000c15157220 */ /* 0x080fe20000400000 */
[----:B------:R-:W-:-:S03]  /*03a0*/  FMUL R12, R23, R12 ;  /* 0x0000000c170c7220 */ /* 0x000fc60000400000 */
[C---:B------:R-:W-:Y:S01]  /*03b0*/  FFMA R21, R19.reuse, R10, R21 ;  /* 0x0000000a13157223 */ /* 0x040fe20000000015 */
[-C--:B------:R-:W-:Y:S01]  /*03c0*/  FFMA R9, R19, R0.reuse, R16 ;  /* 0x0000000013097223 */ /* 0x080fe20000000010 */
[C---:B------:R-:W-:Y:S01]  /*03d0*/  FFMA R15, R11.reuse, R0, R18 ;  /* 0x000000000b0f7223 */ /* 0x040fe20000000012 */
[----:B------:R-:W-:Y:S01]  /*03e0*/  FFMA R11, R11, R10, R12 ;  /* 0x0000000a0b0b7223 */ /* 0x000fe2000000000c */
[----:B------:R-:W-:Y:S04]  /*03f0*/  STG.E desc[UR6][R2.64], R17 ;  /* 0x0000001102007986 */ /* 0x000fe8000c101906 */
[----:B------:R-:W-:Y:S04]  /*0400*/  STG.E desc[UR6][R2.64+0x4], R13 ;  /* 0x0000040d02007986 */ /* 0x000fe8000c101906 */
[----:B------:R-:W-:Y:S04]  /*0410*/  STG.E desc[UR6][R6.64], R9 ;  /* 0x0000000906007986 */ /* 0x000fe8000c101906 */
[----:B------:R-:W-:Y:S04]  /*0420*/  STG.E desc[UR6][R6.64+0x4], R15 ;  /* 0x0000040f06007986 */ /* 0x000fe8000c101906 */
[----:B------:R-:W-:Y:S04]  /*0430*/  STG.E desc[UR6][R4.64], R21 ;  /* 0x0000001504007986 */ /* 0x000fe8000c101906 */
[----:B------:R-:W-:Y:S01]  /*0440*/  STG.E desc[UR6][R4.64+0x4], R11 ;  /* 0x0000040b04007986 */ /* 0x000fe2000c101906 */
[----:B------:R-:W-:Y:S05]  /*0450*/  EXIT ;  /* 0x000000000000794d */ /* 0x000fea0003800000 */
.L_x_0:
[----:B------:R-:W-:-:S00]  /*0460*/  BRA `(.L_x_0) ;  /* 0xfffffffc00fc7947 */ /* 0x000fc0000383ffff */
[----:B------:R-:W-:-:S00]  /*0470*/  NOP ;  /* 0x0000000000007918 */ /* 0x000fc00000000000 */
        /* <DEDUP_REMOVED lines=8> */
.L_x_1:


//--------------------- .nv.shared.reserved.0     --------------------------
	.section	.nv.shared.reserved.0,"aw",@nobits
	.weak		__nv_reservedSMEM_offset_0_alias
	.size		__nv_reservedSMEM_offset_0_alias, 0, 64
	.other		__nv_reservedSMEM_offset_0_alias,@"STO_CUDA_RESERVED_SHARED STV_DEFAULT"
__nv_reservedSMEM_offset_0_alias:
	.zero		0
	.zero		64


//--------------------- .nv.constant0.kernmulRSymm2D --------------------------
	.section	.nv.constant0.kernmulRSymm2D,"a",@progbits
	.sectionflags	@""
	.align	4
.nv.constant0.kernmulRSymm2D:
	.zero		960


//--------------------- SYMBOLS --------------------------

	.type		.nv.reservedSmem.offset0,@object
	.size		.nv.reservedSmem.offset0,0x4
